//
// Generated by NVIDIA NVVM Compiler
//
// Compiler Build ID: CL-36424714
// Cuda compilation tools, release 13.0, V13.0.88
// Based on NVVM 20.0.0
//

.version 9.0
.target sm_100
.address_size 64

	// .globl	_Z19convolution_generalPKhiiPKfiPh

.visible .entry _Z19convolution_generalPKhiiPKfiPh(
	.param .u64 .ptr .align 1 _Z19convolution_generalPKhiiPKfiPh_param_0,
	.param .u32 _Z19convolution_generalPKhiiPKfiPh_param_1,
	.param .u32 _Z19convolution_generalPKhiiPKfiPh_param_2,
	.param .u64 .ptr .align 1 _Z19convolution_generalPKhiiPKfiPh_param_3,
	.param .u32 _Z19convolution_generalPKhiiPKfiPh_param_4,
	.param .u64 .ptr .align 1 _Z19convolution_generalPKhiiPKfiPh_param_5
)
{
	.reg .pred 	%p<16>;
	.reg .b16 	%rs<31>;
	.reg .b32 	%r<66>;
	.reg .b32 	%f<73>;
	.reg .b64 	%rd<54>;

	ld.param.u64 	%rd7, [_Z19convolution_generalPKhiiPKfiPh_param_0];
	ld.param.u32 	%r26, [_Z19convolution_generalPKhiiPKfiPh_param_1];
	ld.param.u32 	%r28, [_Z19convolution_generalPKhiiPKfiPh_param_2];
	ld.param.u64 	%rd8, [_Z19convolution_generalPKhiiPKfiPh_param_3];
	ld.param.u32 	%r27, [_Z19convolution_generalPKhiiPKfiPh_param_4];
	cvta.to.global.u64 	%rd1, %rd8;
	cvta.to.global.u64 	%rd2, %rd7;
	mov.u32 	%r29, %ctaid.x;
	mov.u32 	%r30, %ntid.x;
	mov.u32 	%r31, %tid.x;
	mad.lo.s32 	%r32, %r29, %r30, %r31;
	mov.u32 	%r33, %ctaid.y;
	mov.u32 	%r34, %ntid.y;
	mov.u32 	%r35, %tid.y;
	mad.lo.s32 	%r36, %r33, %r34, %r35;
	shr.u32 	%r37, %r27, 31;
	add.s32 	%r38, %r27, %r37;
	shr.s32 	%r3, %r38, 1;
	sub.s32 	%r39, %r28, %r3;
	setp.le.s32 	%p1, %r39, %r36;
	min.s32 	%r41, %r36, %r32;
	setp.lt.s32 	%p2, %r41, %r3;
	sub.s32 	%r42, %r26, %r3;
	setp.le.s32 	%p3, %r42, %r32;
	or.pred  	%p4, %p1, %p3;
	or.pred  	%p5, %p4, %p2;
	@%p5 bra 	$L__BB0_16;
	setp.lt.s32 	%p6, %r27, 1;
	mov.f32 	%f71, 0f00000000;
	@%p6 bra 	$L__BB0_15;
	sub.s32 	%r4, %r36, %r3;
	sub.s32 	%r5, %r32, %r3;
	and.b32  	%r6, %r27, 7;
	and.b32  	%r7, %r27, 3;
	and.b32  	%r8, %r27, 2147483640;
	neg.s32 	%r9, %r8;
	mad.lo.s32 	%r45, %r26, %r4, %r32;
	sub.s32 	%r10, %r45, %r3;
	shl.b32 	%r11, %r26, 3;
	mov.f32 	%f71, 0f00000000;
	mov.b32 	%r60, 0;
	cvt.s64.s32 	%rd38, %r26;
$L__BB0_3:
	setp.lt.u32 	%p7, %r27, 8;
	add.s32 	%r13, %r5, %r60;
	mul.lo.s32 	%r14, %r60, %r27;
	mov.b32 	%r64, 0;
	@%p7 bra 	$L__BB0_6;
	add.s32 	%r61, %r10, %r60;
	mul.wide.u32 	%rd9, %r14, 4;
	add.s64 	%rd10, %rd1, %rd9;
	add.s64 	%rd53, %rd10, 16;
	mov.u32 	%r62, %r9;
$L__BB0_5:
	.pragma "nounroll";
	cvt.s64.s32 	%rd11, %r61;
	add.s64 	%rd12, %rd2, %rd11;
	ld.global.nc.u8 	%rs1, [%rd12];
	cvt.u16.u8 	%rs2, %rs1;
	cvt.rn.f32.u16 	%f18, %rs2;
	ld.global.nc.f32 	%f19, [%rd53+-16];
	fma.rn.f32 	%f20, %f19, %f18, %f71;
	cvt.s64.s32 	%rd13, %r26;
	add.s64 	%rd14, %rd12, %rd13;
	ld.global.nc.u8 	%rs3, [%rd14];
	cvt.u16.u8 	%rs4, %rs3;
	cvt.rn.f32.u16 	%f21, %rs4;
	ld.global.nc.f32 	%f22, [%rd53+-12];
	fma.rn.f32 	%f23, %f22, %f21, %f20;
	add.s64 	%rd15, %rd14, %rd13;
	ld.global.nc.u8 	%rs5, [%rd15];
	cvt.u16.u8 	%rs6, %rs5;
	cvt.rn.f32.u16 	%f24, %rs6;
	ld.global.nc.f32 	%f25, [%rd53+-8];
	fma.rn.f32 	%f26, %f25, %f24, %f23;
	add.s64 	%rd16, %rd15, %rd13;
	ld.global.nc.u8 	%rs7, [%rd16];
	cvt.u16.u8 	%rs8, %rs7;
	cvt.rn.f32.u16 	%f27, %rs8;
	ld.global.nc.f32 	%f28, [%rd53+-4];
	fma.rn.f32 	%f29, %f28, %f27, %f26;
	add.s64 	%rd17, %rd16, %rd13;
	ld.global.nc.u8 	%rs9, [%rd17];
	cvt.u16.u8 	%rs10, %rs9;
	cvt.rn.f32.u16 	%f30, %rs10;
	ld.global.nc.f32 	%f31, [%rd53];
	fma.rn.f32 	%f32, %f31, %f30, %f29;
	add.s64 	%rd18, %rd17, %rd13;
	ld.global.nc.u8 	%rs11, [%rd18];
	cvt.u16.u8 	%rs12, %rs11;
	cvt.rn.f32.u16 	%f33, %rs12;
	ld.global.nc.f32 	%f34, [%rd53+4];
	fma.rn.f32 	%f35, %f34, %f33, %f32;
	add.s64 	%rd19, %rd18, %rd13;
	ld.global.nc.u8 	%rs13, [%rd19];
	cvt.u16.u8 	%rs14, %rs13;
	cvt.rn.f32.u16 	%f36, %rs14;
	ld.global.nc.f32 	%f37, [%rd53+8];
	fma.rn.f32 	%f38, %f37, %f36, %f35;
	add.s64 	%rd20, %rd19, %rd13;
	ld.global.nc.u8 	%rs15, [%rd20];
	cvt.u16.u8 	%rs16, %rs15;
	cvt.rn.f32.u16 	%f39, %rs16;
	ld.global.nc.f32 	%f40, [%rd53+12];
	fma.rn.f32 	%f71, %f40, %f39, %f38;
	add.s32 	%r62, %r62, 8;
	add.s32 	%r61, %r61, %r11;
	add.s64 	%rd53, %rd53, 32;
	setp.ne.s32 	%p8, %r62, 0;
	mov.u32 	%r64, %r8;
	@%p8 bra 	$L__BB0_5;
$L__BB0_6:
	setp.eq.s32 	%p9, %r6, 0;
	@%p9 bra 	$L__BB0_14;
	add.s32 	%r47, %r6, -1;
	setp.lt.u32 	%p10, %r47, 3;
	@%p10 bra 	$L__BB0_9;
	add.s32 	%r48, %r4, %r64;
	mad.lo.s32 	%r49, %r48, %r26, %r13;
	cvt.s64.s32 	%rd21, %r49;
	add.s64 	%rd22, %rd2, %rd21;
	ld.global.nc.u8 	%rs17, [%rd22];
	cvt.u16.u8 	%rs18, %rs17;
	cvt.rn.f32.u16 	%f42, %rs18;
	add.s32 	%r50, %r64, %r14;
	mul.wide.u32 	%rd23, %r50, 4;
	add.s64 	%rd24, %rd1, %rd23;
	ld.global.nc.f32 	%f43, [%rd24];
	fma.rn.f32 	%f44, %f43, %f42, %f71;
	add.s64 	%rd26, %rd22, %rd38;
	ld.global.nc.u8 	%rs19, [%rd26];
	cvt.u16.u8 	%rs20, %rs19;
	cvt.rn.f32.u16 	%f45, %rs20;
	cvt.u64.u32 	%rd27, %r14;
	cvt.u64.u32 	%rd28, %r64;
	add.s64 	%rd29, %rd28, %rd27;
	shl.b64 	%rd30, %rd29, 2;
	add.s64 	%rd31, %rd1, %rd30;
	ld.global.nc.f32 	%f46, [%rd31+4];
	fma.rn.f32 	%f47, %f46, %f45, %f44;
	add.s64 	%rd32, %rd26, %rd38;
	ld.global.nc.u8 	%rs21, [%rd32];
	cvt.u16.u8 	%rs22, %rs21;
	cvt.rn.f32.u16 	%f48, %rs22;
	ld.global.nc.f32 	%f49, [%rd31+8];
	fma.rn.f32 	%f50, %f49, %f48, %f47;
	add.s64 	%rd33, %rd32, %rd38;
	ld.global.nc.u8 	%rs23, [%rd33];
	cvt.u16.u8 	%rs24, %rs23;
	cvt.rn.f32.u16 	%f51, %rs24;
	ld.global.nc.f32 	%f52, [%rd31+12];
	fma.rn.f32 	%f71, %f52, %f51, %f50;
	add.s32 	%r64, %r64, 4;
$L__BB0_9:
	setp.eq.s32 	%p11, %r7, 0;
	@%p11 bra 	$L__BB0_14;
	setp.eq.s32 	%p12, %r7, 1;
	@%p12 bra 	$L__BB0_12;
	add.s32 	%r51, %r4, %r64;
	mad.lo.s32 	%r52, %r51, %r26, %r13;
	cvt.s64.s32 	%rd34, %r52;
	add.s64 	%rd35, %rd2, %rd34;
	ld.global.nc.u8 	%rs25, [%rd35];
	cvt.u16.u8 	%rs26, %rs25;
	cvt.rn.f32.u16 	%f54, %rs26;
	add.s32 	%r53, %r64, %r14;
	mul.wide.u32 	%rd36, %r53, 4;
	add.s64 	%rd37, %rd1, %rd36;
	ld.global.nc.f32 	%f55, [%rd37];
	fma.rn.f32 	%f56, %f55, %f54, %f71;
	add.s64 	%rd39, %rd35, %rd38;
	ld.global.nc.u8 	%rs27, [%rd39];
	cvt.u16.u8 	%rs28, %rs27;
	cvt.rn.f32.u16 	%f57, %rs28;
	cvt.u64.u32 	%rd40, %r14;
	cvt.u64.u32 	%rd41, %r64;
	add.s64 	%rd42, %rd41, %rd40;
	shl.b64 	%rd43, %rd42, 2;
	add.s64 	%rd44, %rd1, %rd43;
	ld.global.nc.f32 	%f58, [%rd44+4];
	fma.rn.f32 	%f71, %f58, %f57, %f56;
	add.s32 	%r64, %r64, 2;
$L__BB0_12:
	and.b32  	%r54, %r27, 1;
	setp.eq.b32 	%p13, %r54, 1;
	not.pred 	%p14, %p13;
	@%p14 bra 	$L__BB0_14;
	add.s32 	%r55, %r4, %r64;
	mad.lo.s32 	%r56, %r55, %r26, %r13;
	cvt.s64.s32 	%rd45, %r56;
	add.s64 	%rd46, %rd2, %rd45;
	ld.global.nc.u8 	%rs29, [%rd46];
	cvt.u16.u8 	%rs30, %rs29;
	cvt.rn.f32.u16 	%f59, %rs30;
	add.s32 	%r57, %r64, %r14;
	mul.wide.u32 	%rd47, %r57, 4;
	add.s64 	%rd48, %rd1, %rd47;
	ld.global.nc.f32 	%f60, [%rd48];
	fma.rn.f32 	%f71, %f60, %f59, %f71;
$L__BB0_14:
	add.s32 	%r60, %r60, 1;
	setp.ne.s32 	%p15, %r60, %r27;
	@%p15 bra 	$L__BB0_3;
$L__BB0_15:
	ld.param.u64 	%rd52, [_Z19convolution_generalPKhiiPKfiPh_param_5];
	max.f32 	%f61, %f71, 0f00000000;
	min.f32 	%f62, %f61, 0f437F0000;
	cvt.rzi.u32.f32 	%r58, %f62;
	mad.lo.s32 	%r59, %r26, %r36, %r32;
	cvt.s64.s32 	%rd49, %r59;
	cvta.to.global.u64 	%rd50, %rd52;
	add.s64 	%rd51, %rd50, %rd49;
	st.global.u8 	[%rd51], %r58;
$L__BB0_16:
	ret;

}


// ===== COMPILED SASS (sm_100) =====

	.target	sm_100

	.elftype	@"ET_EXEC"


//--------------------- .note.nv.tkinfo           --------------------------
	.section	.note.nv.tkinfo,"",@"SHT_NOTE"
	.sectionflags	@"SHF_NOTE_NV_TKINFO"
	.tkinfo
        /*0018*/ 	.word	0x00000002
        /*0030*/ 	.string	""
        /*0030*/ 	.string	"ptxas"
        /*0030*/ 	.string	"Cuda compilation tools, release 13.0, V13.0.88"
        /*0030*/ 	.string	"Build cuda_13.0.r13.0/compiler.36424714_0"
        /*0030*/ 	.string	"-arch sm_100 -m 64 "



//--------------------- .note.nv.cuinfo           --------------------------
	.section	.note.nv.cuinfo,"",@"SHT_NOTE"
	.sectionflags	@"SHF_NOTE_NV_CUINFO"
        /*0018*/ 	.short	0x0002
        /*001a*/ 	.short	0x0064
        /*001c*/ 	.short	0x0082
	.zero		2


//--------------------- .nv.info                  --------------------------
	.section	.nv.info,"",@"SHT_CUDA_INFO"
	.align	4


	//----- nvinfo : EIATTR_REGCOUNT
	.align		4
        /*0000*/ 	.byte	0x04, 0x2f
        /*0002*/ 	.short	(.L_1 - .L_0)
	.align		4
.L_0:
        /*0004*/ 	.word	index@(_Z19convolution_generalPKhiiPKfiPh)
        /*0008*/ 	.word	0x00000020


	//----- nvinfo : EIATTR_FRAME_SIZE
	.align		4
.L_1:
        /*000c*/ 	.byte	0x04, 0x11
        /*000e*/ 	.short	(.L_3 - .L_2)
	.align		4
.L_2:
        /*0010*/ 	.word	index@(_Z19convolution_generalPKhiiPKfiPh)
        /*0014*/ 	.word	0x00000000


	//----- nvinfo : EIATTR_MIN_STACK_SIZE
	.align		4
.L_3:
        /*0018*/ 	.byte	0x04, 0x12
        /*001a*/ 	.short	(.L_5 - .L_4)
	.align		4
.L_4:
        /*001c*/ 	.word	index@(_Z19convolution_generalPKhiiPKfiPh)
        /*0020*/ 	.word	0x00000000
.L_5:


//--------------------- .nv.compat                --------------------------
	.section	.nv.compat,"",@"SHT_CUDA_COMPAT_INFO"
	.align	4
        /*0000*/ 	.byte	0x02, 0x09, 0x00, 0x00, 0x02, 0x02, 0x01, 0x00, 0x02, 0x05, 0x05, 0x00, 0x03, 0x07, 0x01, 0x01
        /*0010*/ 	.byte	0x02, 0x03, 0x00, 0x00, 0x02, 0x06, 0x01, 0x00, 0x04, 0x0b, 0x08, 0x00, 0x09, 0x00, 0x00, 0x00
        /*0020*/ 	.byte	0x00, 0x00, 0x00, 0x00


//--------------------- .nv.info._Z19convolution_generalPKhiiPKfiPh --------------------------
	.section	.nv.info._Z19convolution_generalPKhiiPKfiPh,"",@"SHT_CUDA_INFO"
	.sectionflags	@""
	.align	4


	//----- nvinfo : EIATTR_CUDA_API_VERSION
	.align		4
        /*0000*/ 	.byte	0x04, 0x37
        /*0002*/ 	.short	(.L_7 - .L_6)
.L_6:
        /*0004*/ 	.word	0x00000082


	//----- nvinfo : EIATTR_KPARAM_INFO
	.align		4
.L_7:
        /*0008*/ 	.byte	0x04, 0x17
        /*000a*/ 	.short	(.L_9 - .L_8)
.L_8:
        /*000c*/ 	.word	0x00000000
        /*0010*/ 	.short	0x0005
        /*0012*/ 	.short	0x0020
        /*0014*/ 	.byte	0x00, 0xf5, 0x21, 0x00


	//----- nvinfo : EIATTR_KPARAM_INFO
	.align		4
.L_9:
        /*0018*/ 	.byte	0x04, 0x17
        /*001a*/ 	.short	(.L_11 - .L_10)
.L_10:
        /*001c*/ 	.word	0x00000000
        /*0020*/ 	.short	0x0004
        /*0022*/ 	.short	0x0018
        /*0024*/ 	.byte	0x00, 0xf0, 0x11, 0x00


	//----- nvinfo : EIATTR_KPARAM_INFO
	.align		4
.L_11:
        /*0028*/ 	.byte	0x04, 0x17
        /*002a*/ 	.short	(.L_13 - .L_12)
.L_12:
        /*002c*/ 	.word	0x00000000
        /*0030*/ 	.short	0x0003
        /*0032*/ 	.short	0x0010
        /*0034*/ 	.byte	0x00, 0xf5, 0x21, 0x00


	//----- nvinfo : EIATTR_KPARAM_INFO
	.align		4
.L_13:
        /*0038*/ 	.byte	0x04, 0x17
        /*003a*/ 	.short	(.L_15 - .L_14)
.L_14:
        /*003c*/ 	.word	0x00000000
        /*0040*/ 	.short	0x0002
        /*0042*/ 	.short	0x000c
        /*0044*/ 	.byte	0x00, 0xf0, 0x11, 0x00


	//----- nvinfo : EIATTR_KPARAM_INFO
	.align		4
.L_15:
        /*0048*/ 	.byte	0x04, 0x17
        /*004a*/ 	.short	(.L_17 - .L_16)
.L_16:
        /*004c*/ 	.word	0x00000000
        /*0050*/ 	.short	0x0001
        /*0052*/ 	.short	0x0008
        /*0054*/ 	.byte	0x00, 0xf0, 0x11, 0x00


	//----- nvinfo : EIATTR_KPARAM_INFO
	.align		4
.L_17:
        /*0058*/ 	.byte	0x04, 0x17
        /*005a*/ 	.short	(.L_19 - .L_18)
.L_18:
        /*005c*/ 	.word	0x00000000
        /*0060*/ 	.short	0x0000
        /*0062*/ 	.short	0x0000
        /*0064*/ 	.byte	0x00, 0xf5, 0x21, 0x00


	//----- nvinfo : EIATTR_SPARSE_MMA_MASK
	.align		4
.L_19:
        /*0068*/ 	.byte	0x03, 0x50
        /*006a*/ 	.short	0x0000


	//----- nvinfo : EIATTR_MAXREG_COUNT
	.align		4
        /*006c*/ 	.byte	0x03, 0x1b
        /*006e*/ 	.short	0x00ff


	//----- nvinfo : EIATTR_MERCURY_ISA_VERSION
	.align		4
        /*0070*/ 	.byte	0x03, 0x5f
        /*0072*/ 	.short	0x0101


	//----- nvinfo : EIATTR_VRC_CTA_INIT_COUNT
	.align		4
        /*0074*/ 	.byte	0x02, 0x4a
	.zero		1
	.zero		1


	//----- nvinfo : EIATTR_EXIT_INSTR_OFFSETS
	.align		4
        /*0078*/ 	.byte	0x04, 0x1c
        /*007a*/ 	.short	(.L_21 - .L_20)


	//   ....[0]....
.L_20:
        /*007c*/ 	.word	0x00000130


	//   ....[1]....
        /*0080*/ 	.word	0x00000cf0


	//----- nvinfo : EIATTR_CBANK_PARAM_SIZE
	.align		4
.L_21:
        /*0084*/ 	.byte	0x03, 0x19
        /*0086*/ 	.short	0x0028


	//----- nvinfo : EIATTR_PARAM_CBANK
	.align		4
        /*0088*/ 	.byte	0x04, 0x0a
        /*008a*/ 	.short	(.L_23 - .L_22)
	.align		4
.L_22:
        /*008c*/ 	.word	index@(.nv.constant0._Z19convolution_generalPKhiiPKfiPh)
        /*0090*/ 	.short	0x0380
        /*0092*/ 	.short	0x0028


	//----- nvinfo : EIATTR_SW_WAR
	.align		4
.L_23:
        /*0094*/ 	.byte	0x04, 0x36
        /*0096*/ 	.short	(.L_25 - .L_24)
.L_24:
        /*0098*/ 	.word	0x00000008
.L_25:


//--------------------- .nv.callgraph             --------------------------
	.section	.nv.callgraph,"",@"SHT_CUDA_CALLGRAPH"
	.align	4
	.sectionentsize	8
	.align		4
        /*0000*/ 	.word	0x00000000
	.align		4
        /*0004*/ 	.word	0xffffffff
	.align		4
        /*0008*/ 	.word	0x00000000
	.align		4
        /*000c*/ 	.word	0xfffffffe
	.align		4
        /*0010*/ 	.word	0x00000000
	.align		4
        /*0014*/ 	.word	0xfffffffd
	.align		4
        /*0018*/ 	.word	0x00000000
	.align		4
        /*001c*/ 	.word	0xfffffffc


//--------------------- .text._Z19convolution_generalPKhiiPKfiPh --------------------------
	.section	.text._Z19convolution_generalPKhiiPKfiPh,"ax",@progbits
	.align	128
        .global         _Z19convolution_generalPKhiiPKfiPh
        .type           _Z19convolution_generalPKhiiPKfiPh,@function
        .size           _Z19convolution_generalPKhiiPKfiPh,(.L_x_8 - _Z19convolution_generalPKhiiPKfiPh)
        .other          _Z19convolution_generalPKhiiPKfiPh,@"STO_CUDA_ENTRY STV_DEFAULT"
_Z19convolution_generalPKhiiPKfiPh:
.text._Z19convolution_generalPKhiiPKfiPh:
[----:B------:R-:W-:Y:S01]  /*0000*/  LDC R1, c[0x0][0x37c] ;  /* 0x0000df00ff017b82 */ /* 0x000fe20000000800 */
[----:B------:R-:W0:Y:S01]  /*0010*/  S2R R3, SR_TID.X ;  /* 0x0000000000037919 */ /* 0x000e220000002100 */
[----:B------:R-:W1:Y:S06]  /*0020*/  LDCU UR15, c[0x0][0x398] ;  /* 0x00007300ff0f77ac */ /* 0x000e6c0008000800 */
[----:B------:R-:W0:Y:S01]  /*0030*/  S2UR UR7, SR_CTAID.X ;  /* 0x00000000000779c3 */ /* 0x000e220000002500 */
[----:B------:R-:W2:Y:S01]  /*0040*/  S2R R2, SR_TID.Y ;  /* 0x0000000000027919 */ /* 0x000ea20000002200 */
[----:B------:R-:W3:Y:S06]  /*0050*/  LDCU.64 UR16, c[0x0][0x388] ;  /* 0x00007100ff1077ac */ /* 0x000eec0008000a00 */
[----:B------:R-:W0:Y:S08]  /*0060*/  LDC R0, c[0x0][0x360] ;  /* 0x0000d800ff007b82 */ /* 0x000e300000000800 */
[----:B------:R-:W2:Y:S01]  /*0070*/  S2UR UR8, SR_CTAID.Y ;  /* 0x00000000000879c3 */ /* 0x000ea20000002600 */
[----:B-1----:R-:W-:-:S04]  /*0080*/  ULEA.HI UR4, UR15, UR15, URZ, 0x1 ;  /* 0x0000000f0f047291 */ /* 0x002fc8000f8f08ff */
[----:B------:R-:W-:-:S03]  /*0090*/  USHF.R.S32.HI UR5, URZ, 0x1, UR4 ;  /* 0x00000001ff057899 */ /* 0x000fc60008011404 */
[----:B------:R-:W2:Y:S01]  /*00a0*/  LDC R17, c[0x0][0x364] ;  /* 0x0000d900ff117b82 */ /* 0x000ea20000000800 */
[----:B---3--:R-:W-:Y:S02]  /*00b0*/  UIADD3 UR6, UPT, UPT, -UR5, UR16, URZ ;  /* 0x0000001005067290 */ /* 0x008fe4000fffe1ff */
[----:B------:R-:W-:Y:S01]  /*00c0*/  UIADD3 UR4, UPT, UPT, -UR5, UR17, URZ ;  /* 0x0000001105047290 */ /* 0x000fe2000fffe1ff */
[----:B0-----:R-:W-:-:S05]  /*00d0*/  IMAD R0, R0, UR7, R3 ;  /* 0x0000000700007c24 */ /* 0x001fca000f8e0203 */
[----:B------:R-:W-:Y:S01]  /*00e0*/  ISETP.LT.AND P0, PT, R0, UR6, PT ;  /* 0x0000000600007c0c */ /* 0x000fe2000bf01270 */
[----:B--2---:R-:W-:-:S05]  /*00f0*/  IMAD R17, R17, UR8, R2 ;  /* 0x0000000811117c24 */ /* 0x004fca000f8e0202 */
[----:B------:R-:W-:Y:S02]  /*0100*/  VIMNMX R2, PT, PT, R0, R17, PT ;  /* 0x0000001100027248 */ /* 0x000fe40003fe0100 */
[----:B------:R-:W-:-:S04]  /*0110*/  ISETP.GE.OR P0, PT, R17, UR4, !P0 ;  /* 0x0000000411007c0c */ /* 0x000fc8000c706670 */
[----:B------:R-:W-:-:S13]  /*0120*/  ISETP.LT.OR P0, PT, R2, UR5, P0 ;  /* 0x0000000502007c0c */ /* 0x000fda0008701670 */
[----:B------:R-:W-:Y:S05]  /*0130*/  @P0 EXIT ;  /* 0x000000000000094d */ /* 0x000fea0003800000 */
[----:B------:R-:W-:Y:S01]  /*0140*/  UISETP.GE.AND UP0, UPT, UR15, 0x1, UPT ;  /* 0x000000010f00788c */ /* 0x000fe2000bf06270 */
[----:B------:R-:W-:Y:S01]  /*0150*/  IMAD.MOV.U32 R13, RZ, RZ, RZ ;  /* 0x000000ffff0d7224 */ /* 0x000fe200078e00ff */
[----:B------:R-:W0:Y:S07]  /*0160*/  LDCU.64 UR12, c[0x0][0x358] ;  /* 0x00006b00ff0c77ac */ /* 0x000e2e0008000a00 */
[----:B------:R-:W-:Y:S05]  /*0170*/  BRA.U !UP0, `(.L_x_0) ;  /* 0x0000000908b87547 */ /* 0x000fea000b800000 */
[----:B------:R-:W-:Y:S01]  /*0180*/  VIADD R19, R17, -UR5 ;  /* 0x8000000511137c36 */ /* 0x000fe20008000000 */
[----:B------:R-:W-:Y:S01]  /*0190*/  USHF.R.S32.HI UR4, URZ, 0x1f, UR16 ;  /* 0x0000001fff047899 */ /* 0x000fe20008011410 */
[----:B------:R-:W-:Y:S01]  /*01a0*/  VIADD R24, R0, -UR5 ;  /* 0x8000000500187c36 */ /* 0x000fe20008000000 */
[----:B------:R-:W-:Y:S01]  /*01b0*/  ULOP3.LUT UR11, UR15, 0x7ffffff8, URZ, 0xc0, !UPT ;  /* 0x7ffffff80f0b7892 */ /* 0x000fe2000f8ec0ff */
[----:B------:R-:W-:Y:S01]  /*01c0*/  IMAD R18, R19, UR16, R0 ;  /* 0x0000001013127c24 */ /* 0x000fe2000f8e0200 */
[----:B------:R-:W-:Y:S01]  /*01d0*/  ULOP3.LUT UR9, UR15, 0x7, URZ, 0xc0, !UPT ;  /* 0x000000070f097892 */ /* 0x000fe2000f8ec0ff */
[----:B------:R-:W-:Y:S01]  /*01e0*/  IMAD.MOV.U32 R13, RZ, RZ, RZ ;  /* 0x000000ffff0d7224 */ /* 0x000fe200078e00ff */
[----:B------:R-:W-:Y:S01]  /*01f0*/  ULOP3.LUT UR10, UR15, 0x3, URZ, 0xc0, !UPT ;  /* 0x000000030f0a7892 */ /* 0x000fe2000f8ec0ff */
[----:B------:R-:W-:Y:S01]  /*0200*/  IMAD.U32 R21, RZ, RZ, UR4 ;  /* 0x00000004ff157e24 */ /* 0x000fe2000f8e00ff */
[----:B------:R-:W-:Y:S01]  /*0210*/  IADD3 R18, PT, PT, R18, -UR5, RZ ;  /* 0x8000000512127c10 */ /* 0x000fe2000fffe0ff */
[----:B------:R-:W-:Y:S01]  /*0220*/  UIADD3 UR8, UPT, UPT, -UR11, URZ, URZ ;  /* 0x000000ff0b087290 */ /* 0x000fe2000fffe1ff */
[----:B------:R-:W-:-:S11]  /*0230*/  UMOV UR4, URZ ;  /* 0x000000ff00047c82 */ /* 0x000fd60008000000 */
.L_x_6:
[----:B------:R-:W1:Y:S01]  /*0240*/  LDCU UR20, c[0x0][0x398] ;  /* 0x00007300ff1477ac */ /* 0x000e620008000800 */
[----:B------:R-:W-:Y:S02]  /*0250*/  VIADD R20, R24, UR4 ;  /* 0x0000000418147c36 */ /* 0x000fe40008000000 */
[----:B------:R-:W-:Y:S01]  /*0260*/  IMAD.MOV.U32 R10, RZ, RZ, RZ ;  /* 0x000000ffff0a7224 */ /* 0x000fe200078e00ff */
[----:B-1----:R-:W-:Y:S02]  /*0270*/  UISETP.GE.U32.AND UP0, UPT, UR20, 0x8, UPT ;  /* 0x000000081400788c */ /* 0x002fe4000bf06070 */
[----:B------:R-:W-:-:S07]  /*0280*/  UIMAD UR17, UR4, UR20, URZ ;  /* 0x00000014041172a4 */ /* 0x000fce000f8e02ff */
[----:B------:R-:W-:Y:S05]  /*0290*/  BRA.U !UP0, `(.L_x_1) ;  /* 0x0000000508087547 */ /* 0x000fea000b800000 */
[----:B------:R-:W1:Y:S01]  /*02a0*/  LDCU.64 UR6, c[0x0][0x390] ;  /* 0x00007200ff0677ac */ /* 0x000e620008000a00 */
[----:B------:R-:W2:Y:S01]  /*02b0*/  LDC R23, c[0x0][0x388] ;  /* 0x0000e200ff177b82 */ /* 0x000ea20000000800 */
[----:B------:R-:W-:Y:S01]  /*02c0*/  VIADD R16, R18, UR4 ;  /* 0x0000000412107c36 */ /* 0x000fe20008000000 */
[----:B------:R-:W3:Y:S01]  /*02d0*/  LDCU.64 UR18, c[0x0][0x380] ;  /* 0x00007000ff1277ac */ /* 0x000ee20008000a00 */
[----:B-1----:R-:W-:-:S04]  /*02e0*/  UIMAD.WIDE.U32 UR6, UR17, 0x4, UR6 ;  /* 0x00000004110678a5 */ /* 0x002fc8000f8e0006 */
[----:B------:R-:W-:Y:S01]  /*02f0*/  UIADD3 UR14, UP0, UPT, UR6, 0x10, URZ ;  /* 0x00000010060e7890 */ /* 0x000fe2000ff1e0ff */
[----:B--2---:R-:W-:-:S03]  /*0300*/  SHF.R.S32.HI R21, RZ, 0x1f, R23 ;  /* 0x0000001fff157819 */ /* 0x004fc60000011417 */
[----:B------:R-:W-:Y:S02]  /*0310*/  UIADD3.X UR6, UPT, UPT, URZ, UR7, URZ, UP0, !UPT ;  /* 0x00000007ff067290 */ /* 0x000fe400087fe4ff */
[----:B------:R-:W-:-:S04]  /*0320*/  IMAD.U32 R2, RZ, RZ, UR14 ;  /* 0x0000000eff027e24 */ /* 0x000fc8000f8e00ff */
[----:B------:R-:W-:Y:S01]  /*0330*/  IMAD.U32 R3, RZ, RZ, UR6 ;  /* 0x00000006ff037e24 */ /* 0x000fe2000f8e00ff */
[----:B---3--:R-:W-:-:S06]  /*0340*/  UMOV UR6, UR8 ;  /* 0x0000000800067c82 */ /* 0x008fcc0008000000 */
.L_x_2:
[C---:B------:R-:W-:Y:S01]  /*0350*/  IADD3 R26, P0, PT, R16.reuse, UR18, RZ ;  /* 0x00000012101a7c10 */ /* 0x040fe2000ff1e0ff */
[----:B0-----:R-:W2:Y:S03]  /*0360*/  LDG.E.CONSTANT R22, desc[UR12][R2.64+-0x10] ;  /* 0xfffff00c02167981 */ /* 0x001ea6000c1e9900 */
[----:B------:R-:W-:-:S05]  /*0370*/  LEA.HI.X.SX32 R27, R16, UR19, 0x1, P0 ;  /* 0x00000013101b7c11 */ /* 0x000fca00080f0eff */
[----:B------:R-:W3:Y:S01]  /*0380*/  LDG.E.U8.CONSTANT R11, desc[UR12][R26.64] ;  /* 0x0000000c1a0b7981 */ /* 0x000ee2000c1e9100 */
[----:B------:R-:W-:-:S04]  /*0390*/  IADD3 R14, P0, PT, R26, R23, RZ ;  /* 0x000000171a0e7210 */ /* 0x000fc80007f1e0ff */
[----:B------:R-:W-:Y:S02]  /*03a0*/  IADD3.X R15, PT, PT, R21, R27, RZ, P0, !PT ;  /* 0x0000001b150f7210 */ /* 0x000fe400007fe4ff */
[----:B------:R-:W-:-:S03]  /*03b0*/  IADD3 R6, P0, PT, R14, R23, RZ ;  /* 0x000000170e067210 */ /* 0x000fc60007f1e0ff */
[----:B------:R-:W4:Y:S02]  /*03c0*/  LDG.E.U8.CONSTANT R14, desc[UR12][R14.64] ;  /* 0x0000000c0e0e7981 */ /* 0x000f24000c1e9100 */
[C---:B------:R-:W-:Y:S01]  /*03d0*/  IMAD.X R7, R21.reuse, 0x1, R15, P0 ;  /* 0x0000000115077824 */ /* 0x040fe200000e060f */
[-C--:B------:R-:W-:Y:S01]  /*03e0*/  IADD3 R8, P0, PT, R6, R23.reuse, RZ ;  /* 0x0000001706087210 */ /* 0x080fe20007f1e0ff */
[----:B------:R-:W5:Y:S04]  /*03f0*/  LDG.E.CONSTANT R26, desc[UR12][R2.64+-0xc] ;  /* 0xfffff40c021a7981 */ /* 0x000f68000c1e9900 */
[C---:B------:R-:W-:Y:S01]  /*0400*/  IMAD.X R9, R21.reuse, 0x1, R7, P0 ;  /* 0x0000000115097824 */ /* 0x040fe200000e0607 */
[-C--:B------:R-:W-:Y:S01]  /*0410*/  IADD3 R4, P0, PT, R8, R23.reuse, RZ ;  /* 0x0000001708047210 */ /* 0x080fe20007f1e0ff */
[----:B------:R0:W5:Y:S04]  /*0420*/  LDG.E.U8.CONSTANT R25, desc[UR12][R6.64] ;  /* 0x0000000c06197981 */ /* 0x000168000c1e9100 */
[C---:B------:R-:W-:Y:S01]  /*0430*/  IMAD.X R5, R21.reuse, 0x1, R9, P0 ;  /* 0x0000000115057824 */ /* 0x040fe200000e0609 */
[----:B------:R-:W-:Y:S01]  /*0440*/  IADD3 R10, P0, PT, R4, R23, RZ ;  /* 0x00000017040a7210 */ /* 0x000fe20007f1e0ff */
[----:B------:R-:W5:Y:S04]  /*0450*/  LDG.E.U8.CONSTANT R8, desc[UR12][R8.64] ;  /* 0x0000000c08087981 */ /* 0x000f68000c1e9100 */
[----:B------:R-:W5:Y:S04]  /*0460*/  LDG.E.CONSTANT R27, desc[UR12][R2.64+-0x8] ;  /* 0xfffff80c021b7981 */ /* 0x000f68000c1e9900 */
[----:B------:R-:W5:Y:S04]  /*0470*/  LDG.E.U8.CONSTANT R4, desc[UR12][R4.64] ;  /* 0x0000000c04047981 */ /* 0x000f68000c1e9100 */
[----:B------:R-:W5:Y:S04]  /*0480*/  LDG.E.CONSTANT R15, desc[UR12][R2.64+-0x4] ;  /* 0xfffffc0c020f7981 */ /* 0x000f68000c1e9900 */
[----:B------:R-:W5:Y:S01]  /*0490*/  LDG.E.CONSTANT R9, desc[UR12][R2.64] ;  /* 0x0000000c02097981 */ /* 0x000f62000c1e9900 */
[----:B---3--:R-:W-:Y:S01]  /*04a0*/  I2FP.F32.U32 R28, R11 ;  /* 0x0000000b001c7245 */ /* 0x008fe20000201000 */
[C---:B------:R-:W-:Y:S01]  /*04b0*/  IMAD.X R11, R21.reuse, 0x1, R5, P0 ;  /* 0x00000001150b7824 */ /* 0x040fe200000e0605 */
[----:B------:R-:W-:Y:S01]  /*04c0*/  IADD3 R12, P0, PT, R10, R23, RZ ;  /* 0x000000170a0c7210 */ /* 0x000fe20007f1e0ff */
[----:B------:R-:W3:Y:S02]  /*04d0*/  LDG.E.CONSTANT R5, desc[UR12][R2.64+0x8] ;  /* 0x0000080c02057981 */ /* 0x000ee4000c1e9900 */
[----:B--2---:R-:W-:Y:S01]  /*04e0*/  FFMA R29, R28, R22, R13 ;  /* 0x000000161c1d7223 */ /* 0x004fe2000000000d */
[----:B------:R-:W-:Y:S01]  /*04f0*/  IADD3.X R13, PT, PT, R21, R11, RZ, P0, !PT ;  /* 0x0000000b150d7210 */ /* 0x000fe200007fe4ff */
[----:B------:R1:W2:Y:S01]  /*0500*/  LDG.E.U8.CONSTANT R10, desc[UR12][R10.64] ;  /* 0x0000000c0a0a7981 */ /* 0x0002a2000c1e9100 */
[----:B0-----:R-:W-:-:S03]  /*0510*/  IADD3 R6, P0, PT, R12, R23, RZ ;  /* 0x000000170c067210 */ /* 0x001fc60007f1e0ff */
[----:B------:R-:W3:Y:S02]  /*0520*/  LDG.E.U8.CONSTANT R12, desc[UR12][R12.64] ;  /* 0x0000000c0c0c7981 */ /* 0x000ee4000c1e9100 */
[----:B------:R-:W-:Y:S02]  /*0530*/  IMAD.X R7, R21, 0x1, R13, P0 ;  /* 0x0000000115077824 */ /* 0x000fe400000e060d */
[----:B------:R-:W3:Y:S04]  /*0540*/  LDG.E.CONSTANT R22, desc[UR12][R2.64+0x4] ;  /* 0x0000040c02167981 */ /* 0x000ee8000c1e9900 */
[----:B------:R-:W3:Y:S04]  /*0550*/  LDG.E.U8.CONSTANT R6, desc[UR12][R6.64] ;  /* 0x0000000c06067981 */ /* 0x000ee8000c1e9100 */
[----:B------:R0:W3:Y:S01]  /*0560*/  LDG.E.CONSTANT R28, desc[UR12][R2.64+0xc] ;  /* 0x00000c0c021c7981 */ /* 0x0000e2000c1e9900 */
[----:B----4-:R-:W-:-:S02]  /*0570*/  I2FP.F32.U32 R14, R14 ;  /* 0x0000000e000e7245 */ /* 0x010fc40000201000 */
[----:B-----5:R-:W-:-:S03]  /*0580*/  I2FP.F32.U32 R25, R25 ;  /* 0x0000001900197245 */ /* 0x020fc60000201000 */
[----:B------:R-:W-:Y:S01]  /*0590*/  FFMA R14, R14, R26, R29 ;  /* 0x0000001a0e0e7223 */ /* 0x000fe2000000001d */
[----:B-1----:R-:W-:-:S03]  /*05a0*/  I2FP.F32.U32 R11, R8 ;  /* 0x00000008000b7245 */ /* 0x002fc60000201000 */
[----:B------:R-:W-:Y:S01]  /*05b0*/  FFMA R14, R25, R27, R14 ;  /* 0x0000001b190e7223 */ /* 0x000fe2000000000e */
[----:B------:R-:W-:Y:S01]  /*05c0*/  I2FP.F32.U32 R25, R4 ;  /* 0x0000000400197245 */ /* 0x000fe20000201000 */
[----:B------:R-:W-:Y:S02]  /*05d0*/  UIADD3 UR6, UPT, UPT, UR6, 0x8, URZ ;  /* 0x0000000806067890 */ /* 0x000fe4000fffe0ff */
[----:B------:R-:W-:Y:S02]  /*05e0*/  FFMA R14, R11, R15, R14 ;  /* 0x0000000f0b0e7223 */ /* 0x000fe4000000000e */
[----:B------:R-:W-:Y:S02]  /*05f0*/  UISETP.NE.AND UP0, UPT, UR6, URZ, UPT ;  /* 0x000000ff0600728c */ /* 0x000fe4000bf05270 */
[----:B------:R-:W-:Y:S01]  /*0600*/  FFMA R9, R25, R9, R14 ;  /* 0x0000000919097223 */ /* 0x000fe2000000000e */
[----:B0-----:R-:W-:Y:S01]  /*0610*/  IADD3 R2, P0, PT, R2, 0x20, RZ ;  /* 0x0000002002027810 */ /* 0x001fe20007f1e0ff */
[----:B------:R-:W-:-:S04]  /*0620*/  IMAD R16, R23, 0x8, R16 ;  /* 0x0000000817107824 */ /* 0x000fc800078e0210 */
[----:B------:R-:W-:Y:S01]  /*0630*/  IMAD.X R3, RZ, RZ, R3, P0 ;  /* 0x000000ffff037224 */ /* 0x000fe200000e0603 */
[----:B--2---:R-:W-:Y:S02]  /*0640*/  I2FP.F32.U32 R10, R10 ;  /* 0x0000000a000a7245 */ /* 0x004fe40000201000 */
[----:B---3--:R-:W-:-:S03]  /*0650*/  I2FP.F32.U32 R7, R12 ;  /* 0x0000000c00077245 */ /* 0x008fc60000201000 */
[----:B------:R-:W-:Y:S01]  /*0660*/  FFMA R10, R10, R22, R9 ;  /* 0x000000160a0a7223 */ /* 0x000fe20000000009 */
[----:B------:R-:W-:-:S03]  /*0670*/  I2FP.F32.U32 R6, R6 ;  /* 0x0000000600067245 */ /* 0x000fc60000201000 */
[----:B------:R-:W-:-:S04]  /*0680*/  FFMA R5, R7, R5, R10 ;  /* 0x0000000507057223 */ /* 0x000fc8000000000a */
[----:B------:R-:W-:Y:S01]  /*0690*/  FFMA R13, R6, R28, R5 ;  /* 0x0000001c060d7223 */ /* 0x000fe20000000005 */
[----:B------:R-:W-:Y:S06]  /*06a0*/  BRA.U UP0, `(.L_x_2) ;  /* 0xfffffffd00287547 */ /* 0x000fec000b83ffff */
[----:B------:R-:W-:-:S07]  /*06b0*/  IMAD.U32 R10, RZ, RZ, UR11 ;  /* 0x0000000bff0a7e24 */ /* 0x000fce000f8e00ff */
.L_x_1:
[----:B------:R-:W-:-:S09]  /*06c0*/  UISETP.NE.AND UP0, UPT, UR9, URZ, UPT ;  /* 0x000000ff0900728c */ /* 0x000fd2000bf05270 */
[----:B------:R-:W-:Y:S05]  /*06d0*/  BRA.U !UP0, `(.L_x_3) ;  /* 0x0000000508547547 */ /* 0x000fea000b800000 */
[----:B------:R-:W-:Y:S02]  /*06e0*/  UIADD3 UR6, UPT, UPT, UR9, -0x1, URZ ;  /* 0xffffffff09067890 */ /* 0x000fe4000fffe0ff */
[----:B------:R-:W-:Y:S02]  /*06f0*/  UISETP.NE.AND UP1, UPT, UR10, URZ, UPT ;  /* 0x000000ff0a00728c */ /* 0x000fe4000bf25270 */
[----:B------:R-:W-:-:S09]  /*0700*/  UISETP.GE.U32.AND UP0, UPT, UR6, 0x3, UPT ;  /* 0x000000030600788c */ /* 0x000fd2000bf06070 */
[----:B------:R-:W-:Y:S05]  /*0710*/  BRA.U !UP0, `(.L_x_4) ;  /* 0x0000000108947547 */ /* 0x000fea000b800000 */
[----:B------:R-:W1:Y:S01]  /*0720*/  LDCU UR6, c[0x0][0x388] ;  /* 0x00007100ff0677ac */ /* 0x000e620008000800 */
[----:B------:R-:W2:Y:S01]  /*0730*/  LDC.64 R6, c[0x0][0x390] ;  /* 0x0000e400ff067b82 */ /* 0x000ea20000000a00 */
[----:B------:R-:W-:Y:S01]  /*0740*/  IADD3 R5, PT, PT, R19, R10, RZ ;  /* 0x0000000a13057210 */ /* 0x000fe20007ffe0ff */
[----:B------:R-:W3:Y:S06]  /*0750*/  LDCU.64 UR18, c[0x0][0x380] ;  /* 0x00007000ff1277ac */ /* 0x000eec0008000a00 */
[----:B------:R-:W4:Y:S01]  /*0760*/  LDC.64 R2, c[0x0][0x390] ;  /* 0x0000e400ff027b82 */ /* 0x000f220000000a00 */
[----:B-1----:R-:W-:-:S05]  /*0770*/  IMAD R5, R5, UR6, R20 ;  /* 0x0000000605057c24 */ /* 0x002fca000f8e0214 */
[----:B---3--:R-:W-:-:S04]  /*0780*/  IADD3 R22, P0, PT, R5, UR18, RZ ;  /* 0x0000001205167c10 */ /* 0x008fc8000ff1e0ff */
[----:B------:R-:W-:Y:S01]  /*0790*/  LEA.HI.X.SX32 R23, R5, UR19, 0x1, P0 ;  /* 0x0000001305177c11 */ /* 0x000fe200080f0eff */
[----:B------:R-:W-:Y:S01]  /*07a0*/  VIADD R5, R10, UR17 ;  /* 0x000000110a057c36 */ /* 0x000fe20008000000 */
[----:B------:R-:W-:Y:S02]  /*07b0*/  IADD3 R8, P0, PT, R22, UR6, RZ ;  /* 0x0000000616087c10 */ /* 0x000fe4000ff1e0ff */
[----:B------:R-:W-:Y:S01]  /*07c0*/  IADD3 R12, P1, PT, R10, UR17, RZ ;  /* 0x000000110a0c7c10 */ /* 0x000fe2000ff3e0ff */
[----:B0-----:R-:W3:Y:S01]  /*07d0*/  LDG.E.U8.CONSTANT R11, desc[UR12][R22.64] ;  /* 0x0000000c160b7981 */ /* 0x001ee2000c1e9100 */
[----:B--2---:R-:W-:-:S04]  /*07e0*/  IMAD.WIDE.U32 R6, R5, 0x4, R6 ;  /* 0x0000000405067825 */ /* 0x004fc800078e0006 */
[C---:B------:R-:W-:Y:S01]  /*07f0*/  IMAD.X R9, R21.reuse, 0x1, R23, P0 ;  /* 0x0000000115097824 */ /* 0x040fe200000e0617 */
[----:B------:R-:W-:Y:S01]  /*0800*/  IADD3 R4, P0, PT, R8, UR6, RZ ;  /* 0x0000000608047c10 */ /* 0x000fe2000ff1e0ff */
[----:B------:R-:W-:Y:S01]  /*0810*/  IMAD.X R15, RZ, RZ, RZ, P1 ;  /* 0x000000ffff0f7224 */ /* 0x000fe200008e06ff */
[----:B----4-:R-:W-:Y:S01]  /*0820*/  LEA R2, P1, R12, R2, 0x2 ;  /* 0x000000020c027211 */ /* 0x010fe200078210ff */
[----:B------:R-:W2:Y:S02]  /*0830*/  LDG.E.CONSTANT R6, desc[UR12][R6.64] ;  /* 0x0000000c06067981 */ /* 0x000ea4000c1e9900 */
[C---:B------:R-:W-:Y:S01]  /*0840*/  IMAD.X R5, R21.reuse, 0x1, R9, P0 ;  /* 0x0000000115057824 */ /* 0x040fe200000e0609 */
[----:B------:R-:W-:Y:S01]  /*0850*/  IADD3 R14, P0, PT, R4, UR6, RZ ;  /* 0x00000006040e7c10 */ /* 0x000fe2000ff1e0ff */
[----:B------:R-:W4:Y:S01]  /*0860*/  LDG.E.U8.CONSTANT R8, desc[UR12][R8.64] ;  /* 0x0000000c08087981 */ /* 0x000f22000c1e9100 */
[----:B------:R-:W-:Y:S02]  /*0870*/  LEA.HI.X R3, R12, R3, R15, 0x2, P1 ;  /* 0x000000030c037211 */ /* 0x000fe400008f140f */
[----:B------:R-:W-:Y:S01]  /*0880*/  IADD3.X R15, PT, PT, R21, R5, RZ, P0, !PT ;  /* 0x00000005150f7210 */ /* 0x000fe200007fe4ff */
[----:B------:R-:W5:Y:S04]  /*0890*/  LDG.E.U8.CONSTANT R4, desc[UR12][R4.64] ;  /* 0x0000000c04047981 */ /* 0x000f68000c1e9100 */
[----:B------:R-:W5:Y:S04]  /*08a0*/  LDG.E.CONSTANT R16, desc[UR12][R2.64+0x4] ;  /* 0x0000040c02107981 */ /* 0x000f68000c1e9900 */
[----:B------:R-:W5:Y:S04]  /*08b0*/  LDG.E.U8.CONSTANT R14, desc[UR12][R14.64] ;  /* 0x0000000c0e0e7981 */ /* 0x000f68000c1e9100 */
[----:B------:R-:W5:Y:S04]  /*08c0*/  LDG.E.CONSTANT R22, desc[UR12][R2.64+0x8] ;  /* 0x0000080c02167981 */ /* 0x000f68000c1e9900 */
[----:B------:R-:W5:Y:S01]  /*08d0*/  LDG.E.CONSTANT R23, desc[UR12][R2.64+0xc] ;  /* 0x00000c0c02177981 */ /* 0x000f62000c1e9900 */
[----:B------:R-:W-:Y:S01]  /*08e0*/  VIADD R10, R10, 0x4 ;  /* 0x000000040a0a7836 */ /* 0x000fe20000000000 */
[----:B---3--:R-:W-:-:S05]  /*08f0*/  I2FP.F32.U32 R12, R11 ;  /* 0x0000000b000c7245 */ /* 0x008fca0000201000 */
[----:B--2---:R-:W-:Y:S01]  /*0900*/  FFMA R12, R12, R6, R13 ;  /* 0x000000060c0c7223 */ /* 0x004fe2000000000d */
[----:B----4-:R-:W-:Y:S02]  /*0910*/  I2FP.F32.U32 R9, R8 ;  /* 0x0000000800097245 */ /* 0x010fe40000201000 */
[----:B-----5:R-:W-:-:S03]  /*0920*/  I2FP.F32.U32 R8, R4 ;  /* 0x0000000400087245 */ /* 0x020fc60000201000 */
[----:B------:R-:W-:Y:S01]  /*0930*/  FFMA R9, R9, R16, R12 ;  /* 0x0000001009097223 */ /* 0x000fe2000000000c */
[----:B------:R-:W-:-:S03]  /*0940*/  I2FP.F32.U32 R13, R14 ;  /* 0x0000000e000d7245 */ /* 0x000fc60000201000 */
[----:B------:R-:W-:-:S04]  /*0950*/  FFMA R8, R8, R22, R9 ;  /* 0x0000001608087223 */ /* 0x000fc80000000009 */
[----:B------:R-:W-:-:S07]  /*0960*/  FFMA R13, R13, R23, R8 ;  /* 0x000000170d0d7223 */ /* 0x000fce0000000008 */
.L_x_4:
[----:B------:R-:W-:Y:S05]  /*0970*/  BRA.U !UP1, `(.L_x_3) ;  /* 0x0000000109ac7547 */ /* 0x000fea000b800000 */
[----:B------:R-:W-:Y:S02]  /*0980*/  UISETP.NE.AND UP0, UPT, UR10, 0x1, UPT ;  /* 0x000000010a00788c */ /* 0x000fe4000bf05270 */
[----:B------:R-:W-:-:S04]  /*0990*/  ULOP3.LUT UR6, UR20, 0x1, URZ, 0xc0, !UPT ;  /* 0x0000000114067892 */ /* 0x000fc8000f8ec0ff */
[----:B------:R-:W-:-:S03]  /*09a0*/  UISETP.NE.U32.AND UP1, UPT, UR6, 0x1, UPT ;  /* 0x000000010600788c */ /* 0x000fc6000bf25070 */
[----:B------:R-:W-:Y:S08]  /*09b0*/  BRA.U !UP0, `(.L_x_5) ;  /* 0x0000000108647547 */ /* 0x000ff0000b800000 */
[----:B------:R-:W1:Y:S01]  /*09c0*/  LDCU UR6, c[0x0][0x388] ;  /* 0x00007100ff0677ac */ /* 0x000e620008000800 */
[----:B------:R-:W2:Y:S01]  /*09d0*/  LDC.64 R6, c[0x0][0x390] ;  /* 0x0000e400ff067b82 */ /* 0x000ea20000000a00 */
[----:B------:R-:W-:Y:S01]  /*09e0*/  IMAD.IADD R5, R19, 0x1, R10 ;  /* 0x0000000113057824 */ /* 0x000fe200078e020a */
[C---:B------:R-:W-:Y:S01]  /*09f0*/  IADD3 R12, P0, PT, R10.reuse, UR17, RZ ;  /* 0x000000110a0c7c10 */ /* 0x040fe2000ff1e0ff */
[----:B------:R-:W3:Y:S01]  /*0a00*/  LDCU.64 UR18, c[0x0][0x380] ;  /* 0x00007000ff1277ac */ /* 0x000ee20008000a00 */
[----:B------:R-:W-:-:S03]  /*0a10*/  VIADD R11, R10, UR17 ;  /* 0x000000110a0b7c36 */ /* 0x000fc60008000000 */
[----:B------:R-:W-:Y:S01]  /*0a20*/  IMAD.X R14, RZ, RZ, RZ, P0 ;  /* 0x000000ffff0e7224 */ /* 0x000fe200000e06ff */
[----:B------:R-:W4:Y:S01]  /*0a30*/  LDC.64 R2, c[0x0][0x390] ;  /* 0x0000e400ff027b82 */ /* 0x000f220000000a00 */
[----:B-1----:R-:W-:-:S05]  /*0a40*/  IMAD R5, R5, UR6, R20 ;  /* 0x0000000605057c24 */ /* 0x002fca000f8e0214 */
[----:B---3--:R-:W-:-:S04]  /*0a50*/  IADD3 R8, P1, PT, R5, UR18, RZ ;  /* 0x0000001205087c10 */ /* 0x008fc8000ff3e0ff */
[----:B------:R-:W-:Y:S02]  /*0a60*/  LEA.HI.X.SX32 R9, R5, UR19, 0x1, P1 ;  /* 0x0000001305097c11 */ /* 0x000fe400088f0eff */
[----:B------:R-:W-:Y:S01]  /*0a70*/  IADD3 R4, P1, PT, R8, UR6, RZ ;  /* 0x0000000608047c10 */ /* 0x000fe2000ff3e0ff */
[----:B--2---:R-:W-:Y:S02]  /*0a80*/  IMAD.WIDE.U32 R6, R11, 0x4, R6 ;  /* 0x000000040b067825 */ /* 0x004fe400078e0006 */
[----:B0-----:R-:W2:Y:S01]  /*0a90*/  LDG.E.U8.CONSTANT R8, desc[UR12][R8.64] ;  /* 0x0000000c08087981 */ /* 0x001ea2000c1e9100 */
[----:B------:R-:W-:Y:S02]  /*0aa0*/  IADD3.X R5, PT, PT, R21, R9, RZ, P1, !PT ;  /* 0x0000000915057210 */ /* 0x000fe40000ffe4ff */
[C---:B----4-:R-:W-:Y:S01]  /*0ab0*/  LEA R2, P0, R12.reuse, R2, 0x2 ;  /* 0x000000020c027211 */ /* 0x050fe200078010ff */
[----:B------:R-:W3:Y:S03]  /*0ac0*/  LDG.E.CONSTANT R6, desc[UR12][R6.64] ;  /* 0x0000000c06067981 */ /* 0x000ee6000c1e9900 */
[----:B------:R-:W-:Y:S01]  /*0ad0*/  LEA.HI.X R3, R12, R3, R14, 0x2, P0 ;  /* 0x000000030c037211 */ /* 0x000fe200000f140e */
[----:B------:R-:W4:Y:S04]  /*0ae0*/  LDG.E.U8.CONSTANT R4, desc[UR12][R4.64] ;  /* 0x0000000c04047981 */ /* 0x000f28000c1e9100 */
[----:B------:R-:W5:Y:S01]  /*0af0*/  LDG.E.CONSTANT R2, desc[UR12][R2.64+0x4] ;  /* 0x0000040c02027981 */ /* 0x000f62000c1e9900 */
[----:B------:R-:W-:Y:S01]  /*0b00*/  VIADD R10, R10, 0x2 ;  /* 0x000000020a0a7836 */ /* 0x000fe20000000000 */
[----:B--2---:R-:W-:-:S05]  /*0b10*/  I2FP.F32.U32 R12, R8 ;  /* 0x00000008000c7245 */ /* 0x004fca0000201000 */
[----:B---3--:R-:W-:Y:S01]  /*0b20*/  FFMA R12, R12, R6, R13 ;  /* 0x000000060c0c7223 */ /* 0x008fe2000000000d */
[----:B----4-:R-:W-:-:S05]  /*0b30*/  I2FP.F32.U32 R11, R4 ;  /* 0x00000004000b7245 */ /* 0x010fca0000201000 */
[----:B-----5:R-:W-:-:S07]  /*0b40*/  FFMA R13, R11, R2, R12 ;  /* 0x000000020b0d7223 */ /* 0x020fce000000000c */
.L_x_5:
[----:B------:R-:W-:Y:S05]  /*0b50*/  BRA.U UP1, `(.L_x_3) ;  /* 0x0000000101347547 */ /* 0x000fea000b800000 */
[----:B------:R-:W1:Y:S01]  /*0b60*/  LDCU UR6, c[0x0][0x388] ;  /* 0x00007100ff0677ac */ /* 0x000e620008000800 */
[----:B------:R-:W2:Y:S01]  /*0b70*/  LDC.64 R2, c[0x0][0x390] ;  /* 0x0000e400ff027b82 */ /* 0x000ea20000000a00 */
[----:B------:R-:W-:Y:S01]  /*0b80*/  IMAD.IADD R5, R19, 0x1, R10 ;  /* 0x0000000113057824 */ /* 0x000fe200078e020a */
[----:B------:R-:W3:Y:S01]  /*0b90*/  LDCU.64 UR18, c[0x0][0x380] ;  /* 0x00007000ff1277ac */ /* 0x000ee20008000a00 */
[----:B------:R-:W-:Y:S02]  /*0ba0*/  VIADD R7, R10, UR17 ;  /* 0x000000110a077c36 */ /* 0x000fe40008000000 */
[----:B-1----:R-:W-:-:S05]  /*0bb0*/  IMAD R5, R5, UR6, R20 ;  /* 0x0000000605057c24 */ /* 0x002fca000f8e0214 */
[----:B---3--:R-:W-:Y:S01]  /*0bc0*/  IADD3 R4, P0, PT, R5, UR18, RZ ;  /* 0x0000001205047c10 */ /* 0x008fe2000ff1e0ff */
[----:B--2---:R-:W-:-:S03]  /*0bd0*/  IMAD.WIDE.U32 R2, R7, 0x4, R2 ;  /* 0x0000000407027825 */ /* 0x004fc600078e0002 */
[----:B------:R-:W-:-:S03]  /*0be0*/  LEA.HI.X.SX32 R5, R5, UR19, 0x1, P0 ;  /* 0x0000001305057c11 */ /* 0x000fc600080f0eff */
[----:B0-----:R-:W2:Y:S04]  /*0bf0*/  LDG.E.CONSTANT R2, desc[UR12][R2.64] ;  /* 0x0000000c02027981 */ /* 0x001ea8000c1e9900 */
[----:B------:R-:W3:Y:S02]  /*0c00*/  LDG.E.U8.CONSTANT R4, desc[UR12][R4.64] ;  /* 0x0000000c04047981 */ /* 0x000ee4000c1e9100 */
[----:B---3--:R-:W-:-:S05]  /*0c10*/  I2FP.F32.U32 R6, R4 ;  /* 0x0000000400067245 */ /* 0x008fca0000201000 */
[----:B--2---:R-:W-:-:S07]  /*0c20*/  FFMA R13, R6, R2, R13 ;  /* 0x00000002060d7223 */ /* 0x004fce000000000d */
.L_x_3:
[----:B------:R-:W-:-:S04]  /*0c30*/  UIADD3 UR4, UPT, UPT, UR4, 0x1, URZ ;  /* 0x0000000104047890 */ /* 0x000fc8000fffe0ff */
[----:B------:R-:W-:-:S09]  /*0c40*/  UISETP.NE.AND UP0, UPT, UR4, UR20, UPT ;  /* 0x000000140400728c */ /* 0x000fd2000bf05270 */
[----:B------:R-:W-:Y:S05]  /*0c50*/  BRA.U UP0, `(.L_x_6) ;  /* 0xfffffff500787547 */ /* 0x000fea000b83ffff */
.L_x_0:
[----:B------:R-:W1:Y:S01]  /*0c60*/  LDCU UR4, c[0x0][0x388] ;  /* 0x00007100ff0477ac */ /* 0x000e620008000800 */
[----:B------:R-:W-:Y:S01]  /*0c70*/  FMNMX R13, RZ, R13, !PT ;  /* 0x0000000dff0d7209 */ /* 0x000fe20007800000 */
[----:B------:R-:W2:Y:S03]  /*0c80*/  LDCU.64 UR6, c[0x0][0x3a0] ;  /* 0x00007400ff0677ac */ /* 0x000ea60008000a00 */
[----:B------:R-:W-:-:S06]  /*0c90*/  FMNMX R13, R13, 255, PT ;  /* 0x437f00000d0d7809 */ /* 0x000fcc0003800000 */
[----:B------:R-:W0:Y:S01]  /*0ca0*/  F2I.U32.TRUNC.NTZ R13, R13 ;  /* 0x0000000d000d7305 */ /* 0x000e22000020f000 */
[----:B-1----:R-:W-:-:S05]  /*0cb0*/  IMAD R0, R17, UR4, R0 ;  /* 0x0000000411007c24 */ /* 0x002fca000f8e0200 */
[----:B--2---:R-:W-:-:S04]  /*0cc0*/  IADD3 R2, P0, PT, R0, UR6, RZ ;  /* 0x0000000600027c10 */ /* 0x004fc8000ff1e0ff */
[----:B------:R-:W-:-:S05]  /*0cd0*/  LEA.HI.X.SX32 R3, R0, UR7, 0x1, P0 ;  /* 0x0000000700037c11 */ /* 0x000fca00080f0eff */
[----:B0-----:R-:W-:Y:S01]  /*0ce0*/  STG.E.U8 desc[UR12][R2.64], R13 ;  /* 0x0000000d02007986 */ /* 0x001fe2000c10110c */
[----:B------:R-:W-:Y:S05]  /*0cf0*/  EXIT ;  /* 0x000000000000794d */ /* 0x000fea0003800000 */
.L_x_7:
[----:B------:R-:W-:-:S00]  /*0d00*/  BRA `(.L_x_7) ;  /* 0xfffffffc00fc7947 */ /* 0x000fc0000383ffff */
[----:B------:R-:W-:-:S00]  /*0d10*/  NOP ;  /* 0x0000000000007918 */ /* 0x000fc00000000000 */
        /* <DEDUP_REMOVED lines=14> */
.L_x_8:


//--------------------- .nv.shared.reserved.0     --------------------------
	.section	.nv.shared.reserved.0,"aw",@nobits
	.weak		__nv_reservedSMEM_offset_0_alias
	.size		__nv_reservedSMEM_offset_0_alias, 0, 64
	.other		__nv_reservedSMEM_offset_0_alias,@"STO_CUDA_RESERVED_SHARED STV_DEFAULT"
__nv_reservedSMEM_offset_0_alias:
	.zero		0
	.zero		64


//--------------------- .nv.constant0._Z19convolution_generalPKhiiPKfiPh --------------------------
	.section	.nv.constant0._Z19convolution_generalPKhiiPKfiPh,"a",@progbits
	.sectionflags	@""
	.align	4
.nv.constant0._Z19convolution_generalPKhiiPKfiPh:
	.zero		936


//--------------------- SYMBOLS --------------------------

	.type		.nv.reservedSmem.offset0,@object
	.size		.nv.reservedSmem.offset0,0x4
